//
// Generated by NVIDIA NVVM Compiler
//
// Compiler Build ID: CL-36424714
// Cuda compilation tools, release 13.0, V13.0.88
// Based on NVVM 20.0.0
//

.version 9.0
.target sm_100
.address_size 64

	// .globl	_Z24exclusive_prefix_sum_gpuPiS_ii

.visible .entry _Z24exclusive_prefix_sum_gpuPiS_ii(
	.param .u64 .ptr .align 1 _Z24exclusive_prefix_sum_gpuPiS_ii_param_0,
	.param .u64 .ptr .align 1 _Z24exclusive_prefix_sum_gpuPiS_ii_param_1,
	.param .u32 _Z24exclusive_prefix_sum_gpuPiS_ii_param_2,
	.param .u32 _Z24exclusive_prefix_sum_gpuPiS_ii_param_3
)
{
	.reg .pred 	%p<7>;
	.reg .b32 	%r<22>;
	.reg .b64 	%rd<16>;

	ld.param.u64 	%rd3, [_Z24exclusive_prefix_sum_gpuPiS_ii_param_0];
	ld.param.u64 	%rd4, [_Z24exclusive_prefix_sum_gpuPiS_ii_param_1];
	ld.param.u32 	%r8, [_Z24exclusive_prefix_sum_gpuPiS_ii_param_2];
	ld.param.u32 	%r9, [_Z24exclusive_prefix_sum_gpuPiS_ii_param_3];
	cvta.to.global.u64 	%rd1, %rd4;
	cvta.to.global.u64 	%rd2, %rd3;
	mov.u32 	%r10, %ctaid.x;
	mov.u32 	%r1, %ntid.x;
	mov.u32 	%r11, %tid.x;
	mad.lo.s32 	%r20, %r10, %r1, %r11;
	setp.ge.s32 	%p1, %r20, %r9;
	@%p1 bra 	$L__BB0_10;
	setp.eq.s32 	%p2, %r8, 0;
	mov.u32 	%r12, %nctaid.x;
	mul.lo.s32 	%r3, %r1, %r12;
	@%p2 bra 	$L__BB0_2;
	bra.uni 	$L__BB0_6;
$L__BB0_2:
	setp.eq.s32 	%p5, %r20, 0;
	@%p5 bra 	$L__BB0_4;
	mul.wide.s32 	%rd13, %r20, 4;
	add.s64 	%rd14, %rd2, %rd13;
	ld.global.u32 	%r18, [%rd14+-4];
	add.s64 	%rd15, %rd1, %rd13;
	st.global.u32 	[%rd15], %r18;
	bra.uni 	$L__BB0_5;
$L__BB0_4:
	mov.b32 	%r19, 0;
	st.global.u32 	[%rd1], %r19;
$L__BB0_5:
	add.s32 	%r20, %r20, %r3;
	setp.lt.s32 	%p6, %r20, %r9;
	@%p6 bra 	$L__BB0_2;
	bra.uni 	$L__BB0_10;
$L__BB0_6:
	setp.lt.s32 	%p3, %r20, %r8;
	@%p3 bra 	$L__BB0_8;
	mul.wide.s32 	%rd5, %r20, 4;
	add.s64 	%rd6, %rd2, %rd5;
	ld.global.u32 	%r13, [%rd6];
	sub.s32 	%r14, %r20, %r8;
	mul.wide.s32 	%rd7, %r14, 4;
	add.s64 	%rd8, %rd2, %rd7;
	ld.global.u32 	%r15, [%rd8];
	add.s32 	%r16, %r15, %r13;
	add.s64 	%rd9, %rd1, %rd5;
	st.global.u32 	[%rd9], %r16;
	bra.uni 	$L__BB0_9;
$L__BB0_8:
	mul.wide.s32 	%rd10, %r20, 4;
	add.s64 	%rd11, %rd2, %rd10;
	ld.global.u32 	%r17, [%rd11];
	add.s64 	%rd12, %rd1, %rd10;
	st.global.u32 	[%rd12], %r17;
$L__BB0_9:
	add.s32 	%r20, %r20, %r3;
	setp.lt.s32 	%p4, %r20, %r9;
	@%p4 bra 	$L__BB0_6;
$L__BB0_10:
	ret;

}


// ===== COMPILED SASS (sm_100) =====

	.target	sm_100

	.elftype	@"ET_EXEC"


//--------------------- .note.nv.tkinfo           --------------------------
	.section	.note.nv.tkinfo,"",@"SHT_NOTE"
	.sectionflags	@"SHF_NOTE_NV_TKINFO"
	.tkinfo
        /*0018*/ 	.word	0x00000002
        /*0030*/ 	.string	""
        /*0030*/ 	.string	"ptxas"
        /*0030*/ 	.string	"Cuda compilation tools, release 13.0, V13.0.88"
        /*0030*/ 	.string	"Build cuda_13.0.r13.0/compiler.36424714_0"
        /*0030*/ 	.string	"-arch sm_100 -m 64 "



//--------------------- .note.nv.cuinfo           --------------------------
	.section	.note.nv.cuinfo,"",@"SHT_NOTE"
	.sectionflags	@"SHF_NOTE_NV_CUINFO"
        /*0018*/ 	.short	0x0002
        /*001a*/ 	.short	0x0064
        /*001c*/ 	.short	0x0082
	.zero		2


//--------------------- .nv.info                  --------------------------
	.section	.nv.info,"",@"SHT_CUDA_INFO"
	.align	4


	//----- nvinfo : EIATTR_REGCOUNT
	.align		4
        /*0000*/ 	.byte	0x04, 0x2f
        /*0002*/ 	.short	(.L_1 - .L_0)
	.align		4
.L_0:
        /*0004*/ 	.word	index@(_Z24exclusive_prefix_sum_gpuPiS_ii)
        /*0008*/ 	.word	0x00000014


	//----- nvinfo : EIATTR_FRAME_SIZE
	.align		4
.L_1:
        /*000c*/ 	.byte	0x04, 0x11
        /*000e*/ 	.short	(.L_3 - .L_2)
	.align		4
.L_2:
        /*0010*/ 	.word	index@(_Z24exclusive_prefix_sum_gpuPiS_ii)
        /*0014*/ 	.word	0x00000000


	//----- nvinfo : EIATTR_MIN_STACK_SIZE
	.align		4
.L_3:
        /*0018*/ 	.byte	0x04, 0x12
        /*001a*/ 	.short	(.L_5 - .L_4)
	.align		4
.L_4:
        /*001c*/ 	.word	index@(_Z24exclusive_prefix_sum_gpuPiS_ii)
        /*0020*/ 	.word	0x00000000
.L_5:


//--------------------- .nv.compat                --------------------------
	.section	.nv.compat,"",@"SHT_CUDA_COMPAT_INFO"
	.align	4
        /*0000*/ 	.byte	0x02, 0x09, 0x00, 0x00, 0x02, 0x02, 0x01, 0x00, 0x02, 0x05, 0x05, 0x00, 0x03, 0x07, 0x01, 0x01
        /*0010*/ 	.byte	0x02, 0x03, 0x00, 0x00, 0x02, 0x06, 0x01, 0x00, 0x04, 0x0b, 0x08, 0x00, 0x09, 0x00, 0x00, 0x00
        /*0020*/ 	.byte	0x00, 0x00, 0x00, 0x00


//--------------------- .nv.info._Z24exclusive_prefix_sum_gpuPiS_ii --------------------------
	.section	.nv.info._Z24exclusive_prefix_sum_gpuPiS_ii,"",@"SHT_CUDA_INFO"
	.sectionflags	@""
	.align	4


	//----- nvinfo : EIATTR_CUDA_API_VERSION
	.align		4
        /*0000*/ 	.byte	0x04, 0x37
        /*0002*/ 	.short	(.L_7 - .L_6)
.L_6:
        /*0004*/ 	.word	0x00000082


	//----- nvinfo : EIATTR_KPARAM_INFO
	.align		4
.L_7:
        /*0008*/ 	.byte	0x04, 0x17
        /*000a*/ 	.short	(.L_9 - .L_8)
.L_8:
        /*000c*/ 	.word	0x00000000
        /*0010*/ 	.short	0x0003
        /*0012*/ 	.short	0x0014
        /*0014*/ 	.byte	0x00, 0xf0, 0x11, 0x00


	//----- nvinfo : EIATTR_KPARAM_INFO
	.align		4
.L_9:
        /*0018*/ 	.byte	0x04, 0x17
        /*001a*/ 	.short	(.L_11 - .L_10)
.L_10:
        /*001c*/ 	.word	0x00000000
        /*0020*/ 	.short	0x0002
        /*0022*/ 	.short	0x0010
        /*0024*/ 	.byte	0x00, 0xf0, 0x11, 0x00


	//----- nvinfo : EIATTR_KPARAM_INFO
	.align		4
.L_11:
        /*0028*/ 	.byte	0x04, 0x17
        /*002a*/ 	.short	(.L_13 - .L_12)
.L_12:
        /*002c*/ 	.word	0x00000000
        /*0030*/ 	.short	0x0001
        /*0032*/ 	.short	0x0008
        /*0034*/ 	.byte	0x00, 0xf5, 0x21, 0x00


	//----- nvinfo : EIATTR_KPARAM_INFO
	.align		4
.L_13:
        /*0038*/ 	.byte	0x04, 0x17
        /*003a*/ 	.short	(.L_15 - .L_14)
.L_14:
        /*003c*/ 	.word	0x00000000
        /*0040*/ 	.short	0x0000
        /*0042*/ 	.short	0x0000
        /*0044*/ 	.byte	0x00, 0xf5, 0x21, 0x00


	//----- nvinfo : EIATTR_SPARSE_MMA_MASK
	.align		4
.L_15:
        /*0048*/ 	.byte	0x03, 0x50
        /*004a*/ 	.short	0x0000


	//----- nvinfo : EIATTR_MAXREG_COUNT
	.align		4
        /*004c*/ 	.byte	0x03, 0x1b
        /*004e*/ 	.short	0x00ff


	//----- nvinfo : EIATTR_MERCURY_ISA_VERSION
	.align		4
        /*0050*/ 	.byte	0x03, 0x5f
        /*0052*/ 	.short	0x0101


	//----- nvinfo : EIATTR_VRC_CTA_INIT_COUNT
	.align		4
        /*0054*/ 	.byte	0x02, 0x4a
	.zero		1
	.zero		1


	//----- nvinfo : EIATTR_EXIT_INSTR_OFFSETS
	.align		4
        /*0058*/ 	.byte	0x04, 0x1c
        /*005a*/ 	.short	(.L_17 - .L_16)


	//   ....[0]....
.L_16:
        /*005c*/ 	.word	0x00000070


	//   ....[1]....
        /*0060*/ 	.word	0x00000210


	//   ....[2]....
        /*0064*/ 	.word	0x000002e0


	//----- nvinfo : EIATTR_CRS_STACK_SIZE
	.align		4
.L_17:
        /*0068*/ 	.byte	0x04, 0x1e
        /*006a*/ 	.short	(.L_19 - .L_18)
.L_18:
        /*006c*/ 	.word	0x00000000


	//----- nvinfo : EIATTR_CBANK_PARAM_SIZE
	.align		4
.L_19:
        /*0070*/ 	.byte	0x03, 0x19
        /*0072*/ 	.short	0x0018


	//----- nvinfo : EIATTR_PARAM_CBANK
	.align		4
        /*0074*/ 	.byte	0x04, 0x0a
        /*0076*/ 	.short	(.L_21 - .L_20)
	.align		4
.L_20:
        /*0078*/ 	.word	index@(.nv.constant0._Z24exclusive_prefix_sum_gpuPiS_ii)
        /*007c*/ 	.short	0x0380
        /*007e*/ 	.short	0x0018


	//----- nvinfo : EIATTR_SW_WAR
	.align		4
.L_21:
        /*0080*/ 	.byte	0x04, 0x36
        /*0082*/ 	.short	(.L_23 - .L_22)
.L_22:
        /*0084*/ 	.word	0x00000008
.L_23:


//--------------------- .nv.callgraph             --------------------------
	.section	.nv.callgraph,"",@"SHT_CUDA_CALLGRAPH"
	.align	4
	.sectionentsize	8
	.align		4
        /*0000*/ 	.word	0x00000000
	.align		4
        /*0004*/ 	.word	0xffffffff
	.align		4
        /*0008*/ 	.word	0x00000000
	.align		4
        /*000c*/ 	.word	0xfffffffe
	.align		4
        /*0010*/ 	.word	0x00000000
	.align		4
        /*0014*/ 	.word	0xfffffffd
	.align		4
        /*0018*/ 	.word	0x00000000
	.align		4
        /*001c*/ 	.word	0xfffffffc


//--------------------- .text._Z24exclusive_prefix_sum_gpuPiS_ii --------------------------
	.section	.text._Z24exclusive_prefix_sum_gpuPiS_ii,"ax",@progbits
	.align	128
        .global         _Z24exclusive_prefix_sum_gpuPiS_ii
        .type           _Z24exclusive_prefix_sum_gpuPiS_ii,@function
        .size           _Z24exclusive_prefix_sum_gpuPiS_ii,(.L_x_3 - _Z24exclusive_prefix_sum_gpuPiS_ii)
        .other          _Z24exclusive_prefix_sum_gpuPiS_ii,@"STO_CUDA_ENTRY STV_DEFAULT"
_Z24exclusive_prefix_sum_gpuPiS_ii:
.text._Z24exclusive_prefix_sum_gpuPiS_ii:
[----:B------:R-:W-:Y:S01]  /*0000*/  LDC R1, c[0x0][0x37c] ;  /* 0x0000df00ff017b82 */ /* 0x000fe20000000800 */
[----:B------:R-:W0:Y:S07]  /*0010*/  S2R R0, SR_TID.X ;  /* 0x0000000000007919 */ /* 0x000e2e0000002100 */
[----:B------:R-:W0:Y:S01]  /*0020*/  S2UR UR4, SR_CTAID.X ;  /* 0x00000000000479c3 */ /* 0x000e220000002500 */
[----:B------:R-:W1:Y:S07]  /*0030*/  LDCU UR5, c[0x0][0x394] ;  /* 0x00007280ff0577ac */ /* 0x000e6e0008000800 */
[----:B------:R-:W0:Y:S02]  /*0040*/  LDC R13, c[0x0][0x360] ;  /* 0x0000d800ff0d7b82 */ /* 0x000e240000000800 */
[----:B0-----:R-:W-:-:S05]  /*0050*/  IMAD R0, R13, UR4, R0 ;  /* 0x000000040d007c24 */ /* 0x001fca000f8e0200 */
[----:B-1----:R-:W-:-:S13]  /*0060*/  ISETP.GE.AND P0, PT, R0, UR5, PT ;  /* 0x0000000500007c0c */ /* 0x002fda000bf06270 */
[----:B------:R-:W-:Y:S05]  /*0070*/  @P0 EXIT ;  /* 0x000000000000094d */ /* 0x000fea0003800000 */
[----:B------:R-:W0:Y:S01]  /*0080*/  LDCU UR5, c[0x0][0x390] ;  /* 0x00007200ff0577ac */ /* 0x000e220008000800 */
[----:B------:R-:W1:Y:S01]  /*0090*/  LDC.64 R8, c[0x0][0x380] ;  /* 0x0000e000ff087b82 */ /* 0x000e620000000a00 */
[----:B------:R-:W2:Y:S01]  /*00a0*/  LDCU UR4, c[0x0][0x370] ;  /* 0x00006e00ff0477ac */ /* 0x000ea20008000800 */
[----:B------:R-:W3:Y:S06]  /*00b0*/  LDCU.64 UR6, c[0x0][0x358] ;  /* 0x00006b00ff0677ac */ /* 0x000eec0008000a00 */
[----:B------:R-:W4:Y:S01]  /*00c0*/  LDC.64 R10, c[0x0][0x388] ;  /* 0x0000e200ff0a7b82 */ /* 0x000f220000000a00 */
[----:B------:R-:W1:Y:S01]  /*00d0*/  LDCU UR10, c[0x0][0x394] ;  /* 0x00007280ff0a77ac */ /* 0x000e620008000800 */
[----:B------:R-:W1:Y:S01]  /*00e0*/  LDCU UR9, c[0x0][0x394] ;  /* 0x00007280ff0977ac */ /* 0x000e620008000800 */
[----:B0-----:R-:W-:Y:S01]  /*00f0*/  UISETP.NE.AND UP0, UPT, UR5, URZ, UPT ;  /* 0x000000ff0500728c */ /* 0x001fe2000bf05270 */
[----:B--2---:R-:W-:Y:S01]  /*0100*/  IMAD R13, R13, UR4, RZ ;  /* 0x000000040d0d7c24 */ /* 0x004fe2000f8e02ff */
[----:B------:R-:W0:Y:S07]  /*0110*/  LDCU UR8, c[0x0][0x390] ;  /* 0x00007200ff0877ac */ /* 0x000e2e0008000800 */
[----:B---3--:R-:W-:Y:S05]  /*0120*/  BRA.U !UP0, `(.L_x_0) ;  /* 0x00000001083c7547 */ /* 0x008fea000b800000 */
.L_x_1:
[C---:B0-----:R-:W-:Y:S01]  /*0130*/  ISETP.GE.AND P0, PT, R0.reuse, UR8, PT ;  /* 0x0000000800007c0c */ /* 0x041fe2000bf06270 */
[----:B-1----:R-:W-:-:S12]  /*0140*/  IMAD.WIDE R2, R0, 0x4, R8 ;  /* 0x0000000400027825 */ /* 0x002fd800078e0208 */
[----:B------:R-:W-:Y:S01]  /*0150*/  @P0 IADD3 R5, PT, PT, R0, -UR8, RZ ;  /* 0x8000000800050c10 */ /* 0x000fe2000fffe0ff */
[----:B------:R-:W2:Y:S04]  /*0160*/  @P0 LDG.E R12, desc[UR6][R2.64] ;  /* 0x00000006020c0981 */ /* 0x000ea8000c1e1900 */
[----:B------:R-:W-:-:S06]  /*0170*/  @P0 IMAD.WIDE R4, R5, 0x4, R8 ;  /* 0x0000000405040825 */ /* 0x000fcc00078e0208 */
[----:B------:R-:W2:Y:S01]  /*0180*/  @P0 LDG.E R5, desc[UR6][R4.64] ;  /* 0x0000000604050981 */ /* 0x000ea2000c1e1900 */
[----:B----4-:R-:W-:Y:S01]  /*0190*/  IMAD.WIDE R6, R0, 0x4, R10 ;  /* 0x0000000400067825 */ /* 0x010fe200078e020a */
[----:B--2---:R-:W-:-:S05]  /*01a0*/  @P0 IADD3 R15, PT, PT, R12, R5, RZ ;  /* 0x000000050c0f0210 */ /* 0x004fca0007ffe0ff */
[----:B------:R2:W-:Y:S04]  /*01b0*/  @P0 STG.E desc[UR6][R6.64], R15 ;  /* 0x0000000f06000986 */ /* 0x0005e8000c101906 */
[----:B------:R-:W3:Y:S01]  /*01c0*/  @!P0 LDG.E R17, desc[UR6][R2.64] ;  /* 0x0000000602118981 */ /* 0x000ee2000c1e1900 */
[----:B------:R-:W-:-:S03]  /*01d0*/  IADD3 R0, PT, PT, R13, R0, RZ ;  /* 0x000000000d007210 */ /* 0x000fc60007ffe0ff */
[----:B---3--:R2:W-:Y:S01]  /*01e0*/  @!P0 STG.E desc[UR6][R6.64], R17 ;  /* 0x0000001106008986 */ /* 0x0085e2000c101906 */
[----:B------:R-:W-:-:S13]  /*01f0*/  ISETP.GE.AND P0, PT, R0, UR9, PT ;  /* 0x0000000900007c0c */ /* 0x000fda000bf06270 */
[----:B--2---:R-:W-:Y:S05]  /*0200*/  @!P0 BRA `(.L_x_1) ;  /* 0xfffffffc00c88947 */ /* 0x004fea000383ffff */
[----:B------:R-:W-:Y:S05]  /*0210*/  EXIT ;  /* 0x000000000000794d */ /* 0x000fea0003800000 */
.L_x_0:
[----:B------:R-:W2:Y:S01]  /*0220*/  LDC.64 R2, c[0x0][0x380] ;  /* 0x0000e000ff027b82 */ /* 0x000ea20000000a00 */
[----:B------:R-:W-:-:S07]  /*0230*/  ISETP.NE.AND P0, PT, R0, RZ, PT ;  /* 0x000000ff0000720c */ /* 0x000fce0003f05270 */
[----:B------:R-:W3:Y:S06]  /*0240*/  LDC.64 R4, c[0x0][0x388] ;  /* 0x0000e200ff047b82 */ /* 0x000eec0000000a00 */
[----:B--2---:R-:W-:-:S06]  /*0250*/  @P0 IMAD.WIDE R2, R0, 0x4, R2 ;  /* 0x0000000400020825 */ /* 0x004fcc00078e0202 */
[----:B------:R-:W2:Y:S01]  /*0260*/  @P0 LDG.E R3, desc[UR6][R2.64+-0x4] ;  /* 0xfffffc0602030981 */ /* 0x000ea2000c1e1900 */
[----:B------:R-:W5:Y:S01]  /*0270*/  @!P0 LDC.64 R6, c[0x0][0x388] ;  /* 0x0000e200ff068b82 */ /* 0x000f620000000a00 */
[----:B---3--:R-:W-:Y:S01]  /*0280*/  @P0 IMAD.WIDE R4, R0, 0x4, R4 ;  /* 0x0000000400040825 */ /* 0x008fe200078e0204 */
[----:B------:R-:W-:-:S04]  /*0290*/  IADD3 R0, PT, PT, R13, R0, RZ ;  /* 0x000000000d007210 */ /* 0x000fc80007ffe0ff */
[----:B--2---:R2:W-:Y:S04]  /*02a0*/  @P0 STG.E desc[UR6][R4.64], R3 ;  /* 0x0000000304000986 */ /* 0x0045e8000c101906 */
[----:B-----5:R2:W-:Y:S01]  /*02b0*/  @!P0 STG.E desc[UR6][R6.64], RZ ;  /* 0x000000ff06008986 */ /* 0x0205e2000c101906 */
[----:B-1----:R-:W-:-:S13]  /*02c0*/  ISETP.GE.AND P0, PT, R0, UR10, PT ;  /* 0x0000000a00007c0c */ /* 0x002fda000bf06270 */
[----:B--2---:R-:W-:Y:S05]  /*02d0*/  @!P0 BRA `(.L_x_0) ;  /* 0xfffffffc00d08947 */ /* 0x004fea000383ffff */
[----:B0-----:R-:W-:Y:S05]  /*02e0*/  EXIT ;  /* 0x000000000000794d */ /* 0x001fea0003800000 */
.L_x_2:
[----:B------:R-:W-:-:S00]  /*02f0*/  BRA `(.L_x_2) ;  /* 0xfffffffc00fc7947 */ /* 0x000fc0000383ffff */
[----:B------:R-:W-:-:S00]  /*0300*/  NOP ;  /* 0x0000000000007918 */ /* 0x000fc00000000000 */
[----:B------:R-:W-:-:S00]  /*0310*/  NOP ;  /* 0x0000000000007918 */ /* 0x000fc00000000000 */
[----:B------:R-:W-:-:S00]  /*0320*/  NOP ;  /* 0x0000000000007918 */ /* 0x000fc00000000000 */
[----:B------:R-:W-:-:S00]  /*0330*/  NOP ;  /* 0x0000000000007918 */ /* 0x000fc00000000000 */
[----:B------:R-:W-:-:S00]  /*0340*/  NOP ;  /* 0x0000000000007918 */ /* 0x000fc00000000000 */
[----:B------:R-:W-:-:S00]  /*0350*/  NOP ;  /* 0x0000000000007918 */ /* 0x000fc00000000000 */
[----:B------:R-:W-:-:S00]  /*0360*/  NOP ;  /* 0x0000000000007918 */ /* 0x000fc00000000000 */
[----:B------:R-:W-:-:S00]  /*0370*/  NOP ;  /* 0x0000000000007918 */ /* 0x000fc00000000000 */
.L_x_3:


//--------------------- .nv.shared.reserved.0     --------------------------
	.section	.nv.shared.reserved.0,"aw",@nobits
	.weak		__nv_reservedSMEM_offset_0_alias
	.size		__nv_reservedSMEM_offset_0_alias, 0, 64
	.other		__nv_reservedSMEM_offset_0_alias,@"STO_CUDA_RESERVED_SHARED STV_DEFAULT"
__nv_reservedSMEM_offset_0_alias:
	.zero		0
	.zero		64


//--------------------- .nv.constant0._Z24exclusive_prefix_sum_gpuPiS_ii --------------------------
	.section	.nv.constant0._Z24exclusive_prefix_sum_gpuPiS_ii,"a",@progbits
	.sectionflags	@""
	.align	4
.nv.constant0._Z24exclusive_prefix_sum_gpuPiS_ii:
	.zero		920


//--------------------- SYMBOLS --------------------------

	.type		.nv.reservedSmem.offset0,@object
	.size		.nv.reservedSmem.offset0,0x4
